//
// Generated by NVIDIA NVVM Compiler
//
// Compiler Build ID: CL-36424714
// Cuda compilation tools, release 13.0, V13.0.88
// Based on NVVM 20.0.0
//

.version 9.0
.target sm_100
.address_size 64

	// .globl	_Z10checkIndexv
.extern .func  (.param .b32 func_retval0) vprintf
(
	.param .b64 vprintf_param_0,
	.param .b64 vprintf_param_1
)
;
.global .align 1 .b8 $str[91] = {116, 104, 114, 101, 97, 100, 73, 100, 120, 32, 58, 32, 40, 37, 100, 44, 37, 100, 44, 37, 100, 41, 32, 98, 108, 111, 99, 107, 73, 100, 120, 32, 58, 32, 40, 37, 100, 44, 37, 100, 44, 37, 100, 41, 41, 32, 98, 108, 111, 99, 107, 68, 105, 109, 32, 58, 32, 40, 37, 100, 44, 37, 100, 44, 37, 100, 41, 32, 103, 114, 105, 100, 68, 105, 109, 32, 58, 32, 40, 37, 100, 44, 37, 100, 44, 37, 100, 41, 10, 32};

.visible .entry _Z10checkIndexv()
{
	.local .align 16 .b8 	__local_depot0[48];
	.reg .b64 	%SP;
	.reg .b64 	%SPL;
	.reg .b32 	%r<15>;
	.reg .b64 	%rd<5>;

	mov.u64 	%SPL, __local_depot0;
	cvta.local.u64 	%SP, %SPL;
	add.u64 	%rd1, %SP, 0;
	add.u64 	%rd2, %SPL, 0;
	mov.u32 	%r1, %tid.x;
	mov.u32 	%r2, %tid.y;
	mov.u32 	%r3, %tid.z;
	mov.u32 	%r4, %ctaid.x;
	mov.u32 	%r5, %ctaid.y;
	mov.u32 	%r6, %ctaid.z;
	mov.u32 	%r7, %ntid.x;
	mov.u32 	%r8, %ntid.y;
	mov.u32 	%r9, %ntid.z;
	mov.u32 	%r10, %nctaid.x;
	mov.u32 	%r11, %nctaid.y;
	mov.u32 	%r12, %nctaid.z;
	st.local.v4.u32 	[%rd2], {%r1, %r2, %r3, %r4};
	st.local.v4.u32 	[%rd2+16], {%r5, %r6, %r7, %r8};
	st.local.v4.u32 	[%rd2+32], {%r9, %r10, %r11, %r12};
	mov.u64 	%rd3, $str;
	cvta.global.u64 	%rd4, %rd3;
	{ // callseq 0, 0
	.param .b64 param0;
	st.param.b64 	[param0], %rd4;
	.param .b64 param1;
	st.param.b64 	[param1], %rd1;
	.param .b32 retval0;
	call.uni (retval0), 
	vprintf, 
	(
	param0, 
	param1
	);
	ld.param.b32 	%r13, [retval0];
	} // callseq 0
	ret;

}


// ===== COMPILED SASS (sm_100) =====

	.target	sm_100

	.elftype	@"ET_EXEC"


//--------------------- .note.nv.tkinfo           --------------------------
	.section	.note.nv.tkinfo,"",@"SHT_NOTE"
	.sectionflags	@"SHF_NOTE_NV_TKINFO"
	.tkinfo
        /*0018*/ 	.word	0x00000002
        /*0030*/ 	.string	""
        /*0030*/ 	.string	"ptxas"
        /*0030*/ 	.string	"Cuda compilation tools, release 13.0, V13.0.88"
        /*0030*/ 	.string	"Build cuda_13.0.r13.0/compiler.36424714_0"
        /*0030*/ 	.string	"-arch sm_100 -m 64 "



//--------------------- .note.nv.cuinfo           --------------------------
	.section	.note.nv.cuinfo,"",@"SHT_NOTE"
	.sectionflags	@"SHF_NOTE_NV_CUINFO"
        /*0018*/ 	.short	0x0002
        /*001a*/ 	.short	0x0064
        /*001c*/ 	.short	0x0082
	.zero		2


//--------------------- .nv.info                  --------------------------
	.section	.nv.info,"",@"SHT_CUDA_INFO"
	.align	4


	//----- nvinfo : EIATTR_REGCOUNT
	.align		4
        /*0000*/ 	.byte	0x04, 0x2f
        /*0002*/ 	.short	(.L_2 - .L_1)
	.align		4
.L_1:
        /*0004*/ 	.word	index@(_Z10checkIndexv)
        /*0008*/ 	.word	0x00000018


	//----- nvinfo : EIATTR_FRAME_SIZE
	.align		4
.L_2:
        /*000c*/ 	.byte	0x04, 0x11
        /*000e*/ 	.short	(.L_4 - .L_3)
	.align		4
.L_3:
        /*0010*/ 	.word	index@(_Z10checkIndexv)
        /*0014*/ 	.word	0x00000030


	//----- nvinfo : EIATTR_MIN_STACK_SIZE
	.align		4
.L_4:
        /*0018*/ 	.byte	0x04, 0x12
        /*001a*/ 	.short	(.L_6 - .L_5)
	.align		4
.L_5:
        /*001c*/ 	.word	index@(_Z10checkIndexv)
        /*0020*/ 	.word	0x00000030
.L_6:


//--------------------- .nv.compat                --------------------------
	.section	.nv.compat,"",@"SHT_CUDA_COMPAT_INFO"
	.align	4
        /*0000*/ 	.byte	0x02, 0x09, 0x00, 0x00, 0x02, 0x02, 0x01, 0x00, 0x02, 0x05, 0x05, 0x00, 0x03, 0x07, 0x01, 0x01
        /*0010*/ 	.byte	0x02, 0x03, 0x00, 0x00, 0x02, 0x06, 0x01, 0x00, 0x04, 0x0b, 0x08, 0x00, 0x09, 0x00, 0x00, 0x00
        /*0020*/ 	.byte	0x00, 0x00, 0x00, 0x00


//--------------------- .nv.info._Z10checkIndexv  --------------------------
	.section	.nv.info._Z10checkIndexv,"",@"SHT_CUDA_INFO"
	.sectionflags	@""
	.align	4


	//----- nvinfo : EIATTR_CUDA_API_VERSION
	.align		4
        /*0000*/ 	.byte	0x04, 0x37
        /*0002*/ 	.short	(.L_8 - .L_7)
.L_7:
        /*0004*/ 	.word	0x00000082


	//----- nvinfo : EIATTR_SPARSE_MMA_MASK
	.align		4
.L_8:
        /*0008*/ 	.byte	0x03, 0x50
        /*000a*/ 	.short	0x0000


	//----- nvinfo : EIATTR_MAXREG_COUNT
	.align		4
        /*000c*/ 	.byte	0x03, 0x1b
        /*000e*/ 	.short	0x00ff


	//----- nvinfo : EIATTR_EXTERNS
	.align		4
        /*0010*/ 	.byte	0x04, 0x0f
        /*0012*/ 	.short	(.L_10 - .L_9)


	//   ....[0]....
	.align		4
.L_9:
        /*0014*/ 	.word	index@(vprintf)


	//----- nvinfo : EIATTR_MERCURY_ISA_VERSION
	.align		4
.L_10:
        /*0018*/ 	.byte	0x03, 0x5f
        /*001a*/ 	.short	0x0101


	//----- nvinfo : EIATTR_VRC_CTA_INIT_COUNT
	.align		4
        /*001c*/ 	.byte	0x02, 0x4a
	.zero		1
	.zero		1


	//----- nvinfo : EIATTR_SYSCALL_OFFSETS
	.align		4
        /*0020*/ 	.byte	0x04, 0x46
        /*0022*/ 	.short	(.L_12 - .L_11)


	//   ....[0]....
.L_11:
        /*0024*/ 	.word	0x000001b0


	//----- nvinfo : EIATTR_EXIT_INSTR_OFFSETS
	.align		4
.L_12:
        /*0028*/ 	.byte	0x04, 0x1c
        /*002a*/ 	.short	(.L_14 - .L_13)


	//   ....[0]....
.L_13:
        /*002c*/ 	.word	0x000001c0


	//----- nvinfo : EIATTR_SW_WAR
	.align		4
.L_14:
        /*0030*/ 	.byte	0x04, 0x36
        /*0032*/ 	.short	(.L_16 - .L_15)
.L_15:
        /*0034*/ 	.word	0x00000008
.L_16:


//--------------------- .nv.callgraph             --------------------------
	.section	.nv.callgraph,"",@"SHT_CUDA_CALLGRAPH"
	.align	4
	.sectionentsize	8
	.align		4
        /*0000*/ 	.word	0x00000000
	.align		4
        /*0004*/ 	.word	0xffffffff
	.align		4
        /*0008*/ 	.word	index@(_Z10checkIndexv)
	.align		4
        /*000c*/ 	.word	index@(vprintf)
	.align		4
        /*0010*/ 	.word	0x00000000
	.align		4
        /*0014*/ 	.word	0xfffffffe
	.align		4
        /*0018*/ 	.word	0x00000000
	.align		4
        /*001c*/ 	.word	0xfffffffd
	.align		4
        /*0020*/ 	.word	0x00000000
	.align		4
        /*0024*/ 	.word	0xfffffffc


//--------------------- .nv.constant4             --------------------------
	.section	.nv.constant4,"a",@progbits
	.align	8
	.align		8
.nv.constant4:
        /*0000*/ 	.dword	vprintf
	.align		8
        /*0008*/ 	.dword	$str


//--------------------- .text._Z10checkIndexv     --------------------------
	.section	.text._Z10checkIndexv,"ax",@progbits
	.align	128
        .global         _Z10checkIndexv
        .type           _Z10checkIndexv,@function
        .size           _Z10checkIndexv,(.L_x_2 - _Z10checkIndexv)
        .other          _Z10checkIndexv,@"STO_CUDA_ENTRY STV_DEFAULT"
_Z10checkIndexv:
.text._Z10checkIndexv:
[----:B------:R-:W0:Y:S01]  /*0000*/  LDC R1, c[0x0][0x37c] ;  /* 0x0000df00ff017b82 */ /* 0x000e220000000800 */
[----:B------:R-:W1:Y:S01]  /*0010*/  S2R R8, SR_TID.X ;  /* 0x0000000000087919 */ /* 0x000e620000002100 */
[----:B------:R-:W2:Y:S06]  /*0020*/  LDCU UR5, c[0x0][0x2fc] ;  /* 0x00005f80ff0577ac */ /* 0x000eac0008000800 */
[----:B------:R-:W3:Y:S01]  /*0030*/  LDC R14, c[0x0][0x360] ;  /* 0x0000d800ff0e7b82 */ /* 0x000ee20000000800 */
[----:B0-----:R-:W-:Y:S01]  /*0040*/  VIADD R1, R1, 0xffffffd0 ;  /* 0xffffffd001017836 */ /* 0x001fe20000000000 */
[----:B------:R-:W1:Y:S01]  /*0050*/  S2R R9, SR_TID.Y ;  /* 0x0000000000097919 */ /* 0x000e620000002200 */
[----:B------:R-:W-:Y:S01]  /*0060*/  MOV R0, 0x0 ;  /* 0x0000000000007802 */ /* 0x000fe20000000f00 */
[----:B------:R-:W0:Y:S01]  /*0070*/  LDCU UR4, c[0x0][0x2f8] ;  /* 0x00005f00ff0477ac */ /* 0x000e220008000800 */
[----:B------:R-:W1:Y:S03]  /*0080*/  S2R R10, SR_TID.Z ;  /* 0x00000000000a7919 */ /* 0x000e660000002300 */
[----:B------:R-:W3:Y:S01]  /*0090*/  LDC R15, c[0x0][0x364] ;  /* 0x0000d900ff0f7b82 */ /* 0x000ee20000000800 */
[----:B------:R-:W4:Y:S01]  /*00a0*/  LDCU.64 UR6, c[0x4][0x8] ;  /* 0x01000100ff0677ac */ /* 0x000f220008000a00 */
[----:B------:R-:W1:Y:S01]  /*00b0*/  S2R R11, SR_CTAID.X ;  /* 0x00000000000b7919 */ /* 0x000e620000002500 */
[----:B------:R-:W3:Y:S05]  /*00c0*/  S2R R12, SR_CTAID.Y ;  /* 0x00000000000c7919 */ /* 0x000eea0000002600 */
[----:B------:R-:W5:Y:S01]  /*00d0*/  LDC R16, c[0x0][0x368] ;  /* 0x0000da00ff107b82 */ /* 0x000f620000000800 */
[----:B------:R-:W3:Y:S01]  /*00e0*/  S2R R13, SR_CTAID.Z ;  /* 0x00000000000d7919 */ /* 0x000ee20000002700 */
[----:B0-----:R-:W-:-:S06]  /*00f0*/  IADD3 R6, P0, PT, R1, UR4, RZ ;  /* 0x0000000401067c10 */ /* 0x001fcc000ff1e0ff */
[----:B------:R-:W5:Y:S01]  /*0100*/  LDC R17, c[0x0][0x370] ;  /* 0x0000dc00ff117b82 */ /* 0x000f620000000800 */
[----:B----4-:R-:W-:Y:S01]  /*0110*/  IMAD.U32 R4, RZ, RZ, UR6 ;  /* 0x00000006ff047e24 */ /* 0x010fe2000f8e00ff */
[----:B------:R-:W-:Y:S01]  /*0120*/  MOV R5, UR7 ;  /* 0x0000000700057c02 */ /* 0x000fe20008000f00 */
[----:B--2---:R-:W-:-:S05]  /*0130*/  IMAD.X R7, RZ, RZ, UR5, P0 ;  /* 0x00000005ff077e24 */ /* 0x004fca00080e06ff */
[----:B------:R-:W5:Y:S08]  /*0140*/  LDC R18, c[0x0][0x374] ;  /* 0x0000dd00ff127b82 */ /* 0x000f700000000800 */
[----:B------:R-:W5:Y:S01]  /*0150*/  LDC R19, c[0x0][0x378] ;  /* 0x0000de00ff137b82 */ /* 0x000f620000000800 */
[----:B-1----:R0:W-:Y:S07]  /*0160*/  STL.128 [R1], R8 ;  /* 0x0000000801007387 */ /* 0x0021ee0000100c00 */
[----:B------:R0:W1:Y:S01]  /*0170*/  LDC.64 R2, c[0x4][R0] ;  /* 0x0100000000027b82 */ /* 0x0000620000000a00 */
[----:B---3--:R0:W-:Y:S04]  /*0180*/  STL.128 [R1+0x10], R12 ;  /* 0x0000100c01007387 */ /* 0x0081e80000100c00 */
[----:B-----5:R0:W-:Y:S02]  /*0190*/  STL.128 [R1+0x20], R16 ;  /* 0x0000201001007387 */ /* 0x0201e40000100c00 */
[----:B------:R-:W-:-:S07]  /*01a0*/  LEPC R20, `(.L_x_0) ;  /* 0x000000001014794e */ /* 0x000fce0000000000 */
[----:B01----:R-:W-:Y:S05]  /*01b0*/  CALL.ABS.NOINC R2 ;  /* 0x0000000002007343 */ /* 0x003fea0003c00000 */
.L_x_0:
[----:B------:R-:W-:Y:S05]  /*01c0*/  EXIT ;  /* 0x000000000000794d */ /* 0x000fea0003800000 */
.L_x_1:
[----:B------:R-:W-:-:S00]  /*01d0*/  BRA `(.L_x_1) ;  /* 0xfffffffc00fc7947 */ /* 0x000fc0000383ffff */
[----:B------:R-:W-:-:S00]  /*01e0*/  NOP ;  /* 0x0000000000007918 */ /* 0x000fc00000000000 */
        /* <DEDUP_REMOVED lines=9> */
.L_x_2:


//--------------------- .nv.global.init           --------------------------
	.section	.nv.global.init,"aw",@progbits
.nv.global.init:
	.type		$str,@object
	.size		$str,(.L_0 - $str)
$str:
        /*0000*/ 	.byte	0x74, 0x68, 0x72, 0x65, 0x61, 0x64, 0x49, 0x64, 0x78, 0x20, 0x3a, 0x20, 0x28, 0x25, 0x64, 0x2c
        /*0010*/ 	.byte	0x25, 0x64, 0x2c, 0x25, 0x64, 0x29, 0x20, 0x62, 0x6c, 0x6f, 0x63, 0x6b, 0x49, 0x64, 0x78, 0x20
        /*0020*/ 	.byte	0x3a, 0x20, 0x28, 0x25, 0x64, 0x2c, 0x25, 0x64, 0x2c, 0x25, 0x64, 0x29, 0x29, 0x20, 0x62, 0x6c
        /*0030*/ 	.byte	0x6f, 0x63, 0x6b, 0x44, 0x69, 0x6d, 0x20, 0x3a, 0x20, 0x28, 0x25, 0x64, 0x2c, 0x25, 0x64, 0x2c
        /*0040*/ 	.byte	0x25, 0x64, 0x29, 0x20, 0x67, 0x72, 0x69, 0x64, 0x44, 0x69, 0x6d, 0x20, 0x3a, 0x20, 0x28, 0x25
        /*0050*/ 	.byte	0x64, 0x2c, 0x25, 0x64, 0x2c, 0x25, 0x64, 0x29, 0x0a, 0x20, 0x00
.L_0:


//--------------------- .nv.shared.reserved.0     --------------------------
	.section	.nv.shared.reserved.0,"aw",@nobits
	.weak		__nv_reservedSMEM_offset_0_alias
	.size		__nv_reservedSMEM_offset_0_alias, 0, 64
	.other		__nv_reservedSMEM_offset_0_alias,@"STO_CUDA_RESERVED_SHARED STV_DEFAULT"
__nv_reservedSMEM_offset_0_alias:
	.zero		0
	.zero		64


//--------------------- .nv.constant0._Z10checkIndexv --------------------------
	.section	.nv.constant0._Z10checkIndexv,"a",@progbits
	.sectionflags	@""
	.align	4
.nv.constant0._Z10checkIndexv:
	.zero		896


//--------------------- SYMBOLS --------------------------

	.type		.nv.reservedSmem.offset0,@object
	.size		.nv.reservedSmem.offset0,0x4
	.type		vprintf,@function
